	.headerflags	@"EF_CUDA_TEXMODE_UNIFIED EF_CUDA_64BIT_ADDRESS EF_CUDA_ACCELERATORS EF_CUDA_SM90 EF_CUDA_VIRTUAL_SM(EF_CUDA_SM90)"
	.elftype	@"ET_EXEC"


//--------------------- .nv.info                  --------------------------
	.section	.nv.info,"",@"SHT_CUDA_INFO"
	.align	4


	//----- nvinfo : EIATTR_REGCOUNT
	.align		4
        /*0000*/ 	.byte	0x04, 0x2f
        /*0002*/ 	.short	(.L_2 - .L_1)
	.align		4
.L_1:
        /*0004*/ 	.word	index@(triton_per_fused_convolution_native_group_norm_22)
        /*0008*/ 	.word	0x0000001a


	//----- nvinfo : EIATTR_MIN_STACK_SIZE
	.align		4
.L_2:
        /*000c*/ 	.byte	0x04, 0x12
        /*000e*/ 	.short	(.L_4 - .L_3)
	.align		4
.L_3:
        /*0010*/ 	.word	index@(triton_per_fused_convolution_native_group_norm_22)
        /*0014*/ 	.word	0x00000000


	//----- nvinfo : EIATTR_FRAME_SIZE
	.align		4
.L_4:
        /*0018*/ 	.byte	0x04, 0x11
        /*001a*/ 	.short	(.L_6 - .L_5)
	.align		4
.L_5:
        /*001c*/ 	.word	index@(triton_per_fused_convolution_native_group_norm_22)
        /*0020*/ 	.word	0x00000000


	//----- nvinfo : EIATTR_MIN_STACK_SIZE
	.align		4
.L_6:
        /*0024*/ 	.byte	0x04, 0x12
        /*0026*/ 	.short	(.L_8 - .L_7)
	.align		4
.L_7:
        /*0028*/ 	.word	index@(triton_per_fused_convolution_native_group_norm_22)
        /*002c*/ 	.word	0x00000000
.L_8:


//--------------------- .nv.info.triton_per_fused_convolution_native_group_norm_22 --------------------------
	.section	.nv.info.triton_per_fused_convolution_native_group_norm_22,"",@"SHT_CUDA_INFO"
	.sectionflags	@""
	.align	4


	//----- nvinfo : EIATTR_CUDA_API_VERSION
	.align		4
        /*0000*/ 	.byte	0x04, 0x37
        /*0002*/ 	.short	(.L_10 - .L_9)
.L_9:
        /*0004*/ 	.word	0x0000007c


	//----- nvinfo : EIATTR_KPARAM_INFO
	.align		4
.L_10:
        /*0008*/ 	.byte	0x04, 0x17
        /*000a*/ 	.short	(.L_12 - .L_11)
.L_11:
        /*000c*/ 	.word	0x00000000
        /*0010*/ 	.short	0x0005
        /*0012*/ 	.short	0x0024
        /*0014*/ 	.byte	0x00, 0xf0, 0x11, 0x00


	//----- nvinfo : EIATTR_KPARAM_INFO
	.align		4
.L_12:
        /*0018*/ 	.byte	0x04, 0x17
        /*001a*/ 	.short	(.L_14 - .L_13)
.L_13:
        /*001c*/ 	.word	0x00000000
        /*0020*/ 	.short	0x0004
        /*0022*/ 	.short	0x0020
        /*0024*/ 	.byte	0x00, 0xf0, 0x11, 0x00


	//----- nvinfo : EIATTR_KPARAM_INFO
	.align		4
.L_14:
        /*0028*/ 	.byte	0x04, 0x17
        /*002a*/ 	.short	(.L_16 - .L_15)
.L_15:
        /*002c*/ 	.word	0x00000000
        /*0030*/ 	.short	0x0003
        /*0032*/ 	.short	0x0018
        /*0034*/ 	.byte	0x00, 0xf4, 0x21, 0x00


	//----- nvinfo : EIATTR_KPARAM_INFO
	.align		4
.L_16:
        /*0038*/ 	.byte	0x04, 0x17
        /*003a*/ 	.short	(.L_18 - .L_17)
.L_17:
        /*003c*/ 	.word	0x00000000
        /*0040*/ 	.short	0x0002
        /*0042*/ 	.short	0x0010
        /*0044*/ 	.byte	0x00, 0xf4, 0x21, 0x00


	//----- nvinfo : EIATTR_KPARAM_INFO
	.align		4
.L_18:
        /*0048*/ 	.byte	0x04, 0x17
        /*004a*/ 	.short	(.L_20 - .L_19)
.L_19:
        /*004c*/ 	.word	0x00000000
        /*0050*/ 	.short	0x0001
        /*0052*/ 	.short	0x0008
        /*0054*/ 	.byte	0x00, 0xf4, 0x21, 0x00


	//----- nvinfo : EIATTR_KPARAM_INFO
	.align		4
.L_20:
        /*0058*/ 	.byte	0x04, 0x17
        /*005a*/ 	.short	(.L_22 - .L_21)
.L_21:
        /*005c*/ 	.word	0x00000000
        /*0060*/ 	.short	0x0000
        /*0062*/ 	.short	0x0000
        /*0064*/ 	.byte	0x00, 0xf4, 0x21, 0x00


	//----- nvinfo : EIATTR_SPARSE_MMA_MASK
	.align		4
.L_22:
        /*0068*/ 	.byte	0x03, 0x50
        /*006a*/ 	.short	0x0000


	//----- nvinfo : EIATTR_MAXREG_COUNT
	.align		4
        /*006c*/ 	.byte	0x03, 0x1b
        /*006e*/ 	.short	0x00ff


	//----- nvinfo : EIATTR_COOP_GROUP_MASK_REGIDS
	.align		4
        /*0070*/ 	.byte	0x04, 0x29
        /*0072*/ 	.short	(.L_24 - .L_23)


	//   ....[0]....
.L_23:
        /*0074*/ 	.word	0xffffffff


	//   ....[1]....
        /*0078*/ 	.word	0xffffffff


	//   ....[2]....
        /*007c*/ 	.word	0xffffffff


	//   ....[3]....
        /*0080*/ 	.word	0xffffffff


	//   ....[4]....
        /*0084*/ 	.word	0xffffffff


	//   ....[5]....
        /*0088*/ 	.word	0xffffffff


	//   ....[6]....
        /*008c*/ 	.word	0xffffffff


	//   ....[7]....
        /*0090*/ 	.word	0xffffffff


	//   ....[8]....
        /*0094*/ 	.word	0xffffffff


	//   ....[9]....
        /*0098*/ 	.word	0xffffffff


	//----- nvinfo : EIATTR_COOP_GROUP_INSTR_OFFSETS
	.align		4
.L_24:
        /*009c*/ 	.byte	0x04, 0x28
        /*009e*/ 	.short	(.L_26 - .L_25)


	//   ....[0]....
.L_25:
        /*00a0*/ 	.word	0x00000700


	//   ....[1]....
        /*00a4*/ 	.word	0x00000740


	//   ....[2]....
        /*00a8*/ 	.word	0x000007a0


	//   ....[3]....
        /*00ac*/ 	.word	0x000007c0


	//   ....[4]....
        /*00b0*/ 	.word	0x000007e0


	//   ....[5]....
        /*00b4*/ 	.word	0x000008d0


	//   ....[6]....
        /*00b8*/ 	.word	0x000008f0


	//   ....[7]....
        /*00bc*/ 	.word	0x000009f0


	//   ....[8]....
        /*00c0*/ 	.word	0x00000a10


	//   ....[9]....
        /*00c4*/ 	.word	0x00000a40


	//----- nvinfo : EIATTR_EXIT_INSTR_OFFSETS
	.align		4
.L_26:
        /*00c8*/ 	.byte	0x04, 0x1c
        /*00ca*/ 	.short	(.L_28 - .L_27)


	//   ....[0]....
.L_27:
        /*00cc*/ 	.word	0x00000bc0


	//   ....[1]....
        /*00d0*/ 	.word	0x00000be0


	//----- nvinfo : EIATTR_REQNTID
	.align		4
.L_28:
        /*00d4*/ 	.byte	0x04, 0x10
        /*00d6*/ 	.short	(.L_30 - .L_29)
.L_29:
        /*00d8*/ 	.word	0x00000100
        /*00dc*/ 	.word	0x00000001
        /*00e0*/ 	.word	0x00000001


	//----- nvinfo : EIATTR_CBANK_PARAM_SIZE
	.align		4
.L_30:
        /*00e4*/ 	.byte	0x03, 0x19
        /*00e6*/ 	.short	0x0028


	//----- nvinfo : EIATTR_PARAM_CBANK
	.align		4
        /*00e8*/ 	.byte	0x04, 0x0a
        /*00ea*/ 	.short	(.L_32 - .L_31)
	.align		4
.L_31:
        /*00ec*/ 	.word	index@(.nv.constant0.triton_per_fused_convolution_native_group_norm_22)
        /*00f0*/ 	.short	0x0210
        /*00f2*/ 	.short	0x0028


	//----- nvinfo : EIATTR_SW_WAR
	.align		4
.L_32:
        /*00f4*/ 	.byte	0x04, 0x36
        /*00f6*/ 	.short	(.L_34 - .L_33)
.L_33:
        /*00f8*/ 	.word	0x00000008
.L_34:


//--------------------- .nv.callgraph             --------------------------
	.section	.nv.callgraph,"",@"SHT_CUDA_CALLGRAPH"
	.align	4
	.sectionentsize	8
	.align		4
        /*0000*/ 	.word	0x00000000
	.align		4
        /*0004*/ 	.word	0xffffffff
	.align		4
        /*0008*/ 	.word	0x00000000
	.align		4
        /*000c*/ 	.word	0xfffffffe
	.align		4
        /*0010*/ 	.word	0x00000000
	.align		4
        /*0014*/ 	.word	0xfffffffd
	.align		4
        /*0018*/ 	.word	0x00000000
	.align		4
        /*001c*/ 	.word	0xfffffffc


//--------------------- .nv.constant4             --------------------------
	.section	.nv.constant4,"a",@progbits
	.align	8
	.align		8
.nv.constant4:
        /*0000*/ 	.dword	_$_str


//--------------------- .text.triton_per_fused_convolution_native_group_norm_22 --------------------------
	.section	.text.triton_per_fused_convolution_native_group_norm_22,"ax",@progbits
	.sectionflags	@"SHF_BARRIERS=1"
	.align	128
        .global         triton_per_fused_convolution_native_group_norm_22
        .type           triton_per_fused_convolution_native_group_norm_22,@function
        .size           triton_per_fused_convolution_native_group_norm_22,(.L_x_1 - triton_per_fused_convolution_native_group_norm_22)
        .other          triton_per_fused_convolution_native_group_norm_22,@"STO_CUDA_ENTRY STV_DEFAULT"
triton_per_fused_convolution_native_group_norm_22:
.text.triton_per_fused_convolution_native_group_norm_22:
[----:B------:R-:W0:Y:S02]  /*0000*/  LDC R1, c[0x0][0x28] ;  /* 0x00000a00ff017b82 */ /* 0x000e240000000800 */
[----:B------:R-:W1:Y:S01]  /*0010*/  S2R R8, SR_TID.X ;  /* 0x0000000000087919 */ /* 0x000e620000002100 */
[----:B------:R-:W2:Y:S01]  /*0020*/  LDC.64 R2, c[0x0][0x210] ;  /* 0x00008400ff027b82 */ /* 0x000ea20000000a00 */
[----:B------:R-:W-:Y:S01]  /*0030*/  CS2R R6, SRZ ;  /* 0x0000000000067805 */ /* 0x000fe2000001ff00 */
[----:B------:R-:W-:Y:S01]  /*0040*/  ULDC.64 UR6, c[0x0][0x208] ;  /* 0x0000820000067ab9 */ /* 0x000fe20000000a00 */
[----:B------:R-:W3:Y:S01]  /*0050*/  S2R R12, SR_CTAID.X ;  /* 0x00000000000c7919 */ /* 0x000ee20000002500 */
[----:B-1----:R-:W-:Y:S01]  /*0060*/  SHF.R.U32.HI R15, RZ, 0x5, R8 ;  /* 0x00000005ff0f7819 */ /* 0x002fe20000011608 */
[C---:B------:R-:W-:Y:S01]  /*0070*/  IMAD.SHL.U32 R9, R8.reuse, 0x4, RZ ;  /* 0x0000000408097824 */ /* 0x040fe200078e00ff */
[----:B------:R-:W-:Y:S02]  /*0080*/  LOP3.LUT R0, R8, 0x80, RZ, 0xc0, !PT ;  /* 0x0000008008007812 */ /* 0x000fe400078ec0ff */
[----:B------:R-:W-:Y:S02]  /*0090*/  SGXT.U32 R15, R15, 0x2 ;  /* 0x000000020f0f781a */ /* 0x000fe40000000000 */
[----:B------:R-:W-:Y:S01]  /*00a0*/  SHF.R.U32.HI R4, RZ, 0x5, R0 ;  /* 0x00000005ff047819 */ /* 0x000fe20000011600 */
[----:B---3--:R-:W-:Y:S01]  /*00b0*/  IMAD.SHL.U32 R0, R12, 0x8, RZ ;  /* 0x000000080c007824 */ /* 0x008fe200078e00ff */
[----:B------:R-:W-:-:S02]  /*00c0*/  LOP3.LUT R5, R9, 0x7c, RZ, 0xc0, !PT ;  /* 0x0000007c09057812 */ /* 0x000fc400078ec0ff */
[----:B------:R-:W-:-:S04]  /*00d0*/  LOP3.LUT R15, R15, R4, RZ, 0xfc, !PT ;  /* 0x000000040f0f7212 */ /* 0x000fc800078efcff */
[----:B------:R-:W-:-:S04]  /*00e0*/  LOP3.LUT R4, R15, R0, RZ, 0xfc, !PT ;  /* 0x000000000f047212 */ /* 0x000fc800078efcff */
[C---:B------:R-:W-:Y:S01]  /*00f0*/  ISETP.GE.AND P1, PT, R4.reuse, 0x80, PT ;  /* 0x000000800400780c */ /* 0x040fe20003f26270 */
[----:B------:R-:W-:-:S04]  /*0100*/  IMAD R5, R4, 0x80, R5 ;  /* 0x0000008004057824 */ /* 0x000fc800078e0205 */
[----:B--2---:R-:W-:Y:S01]  /*0110*/  IMAD.WIDE R2, R5, 0x4, R2 ;  /* 0x0000000405027825 */ /* 0x004fe200078e0202 */
[----:B------:R-:W-:-:S07]  /*0120*/  CS2R R4, SRZ ;  /* 0x0000000000047805 */ /* 0x000fce000001ff00 */
[----:B------:R-:W2:Y:S01]  /*0130*/  @!P1 LDG.E.128 R4, desc[UR6][R2.64] ;  /* 0x0000000602049981 */ /* 0x000ea2000c1e1d00 */
[----:B------:R-:W1:Y:S01]  /*0140*/  S2UR UR5, SR_CgaCtaId ;  /* 0x00000000000579c3 */ /* 0x000e620000008800 */
[----:B------:R-:W-:Y:S01]  /*0150*/  SHF.R.S32.HI R17, RZ, 0x1c, R12 ;  /* 0x0000001cff117819 */ /* 0x000fe2000001140c */
[----:B------:R-:W-:Y:S01]  /*0160*/  IMAD.SHL.U32 R12, R8, 0x20, RZ ;  /* 0x00000020080c7824 */ /* 0x000fe200078e00ff */
[----:B------:R-:W-:Y:S01]  /*0170*/  LOP3.LUT R0, R0, 0x7, R8, 0xf8, !PT ;  /* 0x0000000700007812 */ /* 0x000fe200078ef808 */
[----:B------:R-:W-:Y:S01]  /*0180*/  UMOV UR4, 0x400 ;  /* 0x0000040000047882 */ /* 0x000fe20000000000 */
[----:B------:R-:W-:Y:S02]  /*0190*/  SGXT R17, R17, 0x1 ;  /* 0x000000011111781a */ /* 0x000fe40000000200 */
[----:B------:R-:W-:Y:S02]  /*01a0*/  LOP3.LUT R16, R12, 0x3e0, RZ, 0xc0, !PT ;  /* 0x000003e00c107812 */ /* 0x000fe400078ec0ff */
[----:B------:R-:W-:Y:S01]  /*01b0*/  LEA.HI R17, R17, R0, RZ, 0x5 ;  /* 0x0000000011117211 */ /* 0x000fe200078f28ff */
[----:B------:R-:W3:Y:S01]  /*01c0*/  LDC.64 R12, c[0x0][0x220] ;  /* 0x00008800ff0c7b82 */ /* 0x000ee20000000a00 */
[----:B------:R-:W-:-:S02]  /*01d0*/  LOP3.LUT R19, R16, 0x8, RZ, 0xfc, !PT ;  /* 0x0000000810137812 */ /* 0x000fc400078efcff */
[----:B------:R-:W-:Y:S02]  /*01e0*/  LOP3.LUT R17, R17, 0x1fffffe0, RZ, 0xc0, !PT ;  /* 0x1fffffe011117812 */ /* 0x000fe400078ec0ff */
[----:B------:R-:W-:Y:S02]  /*01f0*/  LOP3.LUT R20, R16, 0x10, RZ, 0xfc, !PT ;  /* 0x0000001010147812 */ /* 0x000fe400078efcff */
[----:B------:R-:W-:Y:S01]  /*0200*/  SHF.R.U32.HI R14, RZ, 0x7, R8 ;  /* 0x00000007ff0e7819 */ /* 0x000fe20000011608 */
[----:B------:R-:W-:Y:S01]  /*0210*/  IMAD.IADD R17, R0, 0x1, -R17 ;  /* 0x0000000100117824 */ /* 0x000fe200078e0a11 */
[----:B------:R-:W-:Y:S02]  /*0220*/  LOP3.LUT R21, R16, 0x18, RZ, 0xfc, !PT ;  /* 0x0000001810157812 */ /* 0x000fe400078efcff */
[----:B------:R-:W-:Y:S02]  /*0230*/  LOP3.LUT R15, R15, R16, RZ, 0xfc, !PT ;  /* 0x000000100f0f7212 */ /* 0x000fe400078efcff */
[----:B------:R-:W-:Y:S01]  /*0240*/  SGXT.U32 R14, R14, 0x1 ;  /* 0x000000010e0e781a */ /* 0x000fe20000000000 */
[----:B-1----:R-:W-:Y:S01]  /*0250*/  UPRMT UR4, UR5, 0x654, UR4 ;  /* 0x0000065405047896 */ /* 0x002fe20008000004 */
[----:B------:R-:W-:-:S05]  /*0260*/  ISETP.GE.AND P2, PT, R0, 0x80, PT ;  /* 0x000000800000780c */ /* 0x000fca0003f46270 */
[----:B------:R-:W-:Y:S02]  /*0270*/  LEA.HI R18, R16, UR4, RZ, 0x1f ;  /* 0x0000000410127c11 */ /* 0x000fe4000f8ff8ff */
[----:B------:R-:W-:Y:S01]  /*0280*/  LEA.HI R16, R19, UR4, RZ, 0x1f ;  /* 0x0000000413107c11 */ /* 0x000fe2000f8ff8ff */
[----:B------:R-:W-:Y:S01]  /*0290*/  IMAD.SHL.U32 R19, R17, 0x8, RZ ;  /* 0x0000000811137824 */ /* 0x000fe200078e00ff */
[----:B------:R-:W-:Y:S02]  /*02a0*/  LEA.HI R20, R20, UR4, RZ, 0x1f ;  /* 0x0000000414147c11 */ /* 0x000fe4000f8ff8ff */
[----:B------:R-:W-:Y:S01]  /*02b0*/  LEA.HI R22, R21, UR4, RZ, 0x1f ;  /* 0x0000000415167c11 */ /* 0x000fe2000f8ff8ff */
[----:B------:R-:W-:Y:S01]  /*02c0*/  IMAD R21, R15, 0x4, R18 ;  /* 0x000000040f157824 */ /* 0x000fe200078e0212 */
[----:B------:R-:W-:Y:S01]  /*02d0*/  LOP3.LUT R19, R19, R14, RZ, 0xfc, !PT ;  /* 0x0000000e13137212 */ /* 0x000fe200078efcff */
[C---:B------:R-:W-:Y:S02]  /*02e0*/  IMAD R16, R15.reuse, 0x4, R16 ;  /* 0x000000040f107824 */ /* 0x040fe400078e0210 */
[----:B------:R-:W-:-:S02]  /*02f0*/  IMAD R23, R15, 0x4, R20 ;  /* 0x000000040f177824 */ /* 0x000fc400078e0214 */
[----:B------:R-:W-:Y:S02]  /*0300*/  IMAD R15, R15, 0x4, R22 ;  /* 0x000000040f0f7824 */ /* 0x000fe400078e0216 */
[----:B---3--:R-:W-:-:S04]  /*0310*/  IMAD.WIDE R18, R19, 0x4, R12 ;  /* 0x0000000413127825 */ /* 0x008fc800078e020c */
[----:B------:R-:W-:Y:S01]  /*0320*/  IMAD.MOV.U32 R12, RZ, RZ, RZ ;  /* 0x000000ffff0c7224 */ /* 0x000fe200078e00ff */
[----:B--2---:R-:W-:Y:S02]  /*0330*/  SEL R4, R4, RZ, !P1 ;  /* 0x000000ff04047207 */ /* 0x004fe40004800000 */
[----:B------:R-:W-:Y:S01]  /*0340*/  SEL R17, R5, RZ, !P1 ;  /* 0x000000ff05117207 */ /* 0x000fe20004800000 */
[----:B------:R-:W-:Y:S01]  /*0350*/  IMAD.MOV.U32 R5, RZ, RZ, RZ ;  /* 0x000000ffff057224 */ /* 0x000fe200078e00ff */
[----:B------:R-:W-:Y:S01]  /*0360*/  SEL R20, R6, RZ, !P1 ;  /* 0x000000ff06147207 */ /* 0x000fe20004800000 */
[----:B------:R1:W-:Y:S01]  /*0370*/  STS [R21], R4 ;  /* 0x0000000415007388 */ /* 0x0003e20000000800 */
[----:B------:R-:W-:Y:S02]  /*0380*/  SEL R14, R7, RZ, !P1 ;  /* 0x000000ff070e7207 */ /* 0x000fe40004800000 */
[----:B------:R-:W-:Y:S01]  /*0390*/  CS2R R6, SRZ ;  /* 0x0000000000067805 */ /* 0x000fe2000001ff00 */
[----:B------:R2:W-:Y:S04]  /*03a0*/  STS [R16+0x20], R17 ;  /* 0x0000201110007388 */ /* 0x0005e80000000800 */
[----:B------:R-:W-:Y:S04]  /*03b0*/  STS [R23+0x40], R20 ;  /* 0x0000401417007388 */ /* 0x000fe80000000800 */
[----:B------:R3:W-:Y:S01]  /*03c0*/  STS [R15+0x60], R14 ;  /* 0x0000600e0f007388 */ /* 0x0007e20000000800 */
[----:B------:R-:W-:Y:S06]  /*03d0*/  BAR.SYNC.DEFER_BLOCKING 0x0 ;  /* 0x0000000000007b1d */ /* 0x000fec0000010000 */
[----:B------:R-:W4:Y:S04]  /*03e0*/  @!P2 LDG.E.EL R6, desc[UR6][R18.64] ;  /* 0x000000061206a981 */ /* 0x000f28000c2e1900 */
[----:B------:R-:W5:Y:S04]  /*03f0*/  @!P2 LDG.E.EL R5, desc[UR6][R18.64+0x8] ;  /* 0x000008061205a981 */ /* 0x000f68000c2e1900 */
[----:B------:R-:W5:Y:S04]  /*0400*/  @!P2 LDG.E.EL R12, desc[UR6][R18.64+0x10] ;  /* 0x00001006120ca981 */ /* 0x000f68000c2e1900 */
[----:B------:R3:W5:Y:S01]  /*0410*/  @!P2 LDG.E.EL R7, desc[UR6][R18.64+0x18] ;  /* 0x000018061207a981 */ /* 0x000762000c2e1900 */
[----:B------:R-:W-:-:S02]  /*0420*/  LOP3.LUT R13, R8, 0xff, RZ, 0xc0, !PT ;  /* 0x000000ff080d7812 */ /* 0x000fc400078ec0ff */
[----:B-1----:R-:W-:Y:S02]  /*0430*/  SHF.R.U32.HI R4, RZ, 0x1, R8 ;  /* 0x00000001ff047819 */ /* 0x002fe40000011608 */
[C---:B--2---:R-:W-:Y:S02]  /*0440*/  LOP3.LUT R16, R13.reuse, 0x100, RZ, 0xfc, !PT ;  /* 0x000001000d107812 */ /* 0x044fe400078efcff */
[C---:B---3--:R-:W-:Y:S02]  /*0450*/  LOP3.LUT R15, R13.reuse, 0x200, RZ, 0xfc, !PT ;  /* 0x000002000d0f7812 */ /* 0x048fe400078efcff */
[----:B------:R-:W-:Y:S02]  /*0460*/  SHF.R.U32.HI R16, RZ, 0x1, R16 ;  /* 0x00000001ff107819 */ /* 0x000fe40000011610 */
[----:B------:R-:W-:Y:S02]  /*0470*/  LOP3.LUT R14, R4, 0x7c, RZ, 0xc0, !PT ;  /* 0x0000007c040e7812 */ /* 0x000fe400078ec0ff */
[----:B------:R-:W-:-:S02]  /*0480*/  LOP3.LUT R17, R13, 0x300, RZ, 0xfc, !PT ;  /* 0x000003000d117812 */ /* 0x000fc400078efcff */
[----:B------:R-:W-:Y:S01]  /*0490*/  SHF.R.U32.HI R15, RZ, 0x1, R15 ;  /* 0x00000001ff0f7819 */ /* 0x000fe2000001160f */
[----:B------:R-:W-:Y:S01]  /*04a0*/  VIADD R14, R14, UR4 ;  /* 0x000000040e0e7c36 */ /* 0x000fe20008000000 */
[----:B------:R-:W-:Y:S02]  /*04b0*/  LOP3.LUT R16, R16, 0xfc, RZ, 0xc0, !PT ;  /* 0x000000fc10107812 */ /* 0x000fe400078ec0ff */
[----:B------:R-:W-:Y:S01]  /*04c0*/  SHF.R.U32.HI R17, RZ, 0x1, R17 ;  /* 0x00000001ff117819 */ /* 0x000fe20000011611 */
[----:B------:R-:W-:Y:S01]  /*04d0*/  IMAD R14, R13, 0x4, R14 ;  /* 0x000000040d0e7824 */ /* 0x000fe200078e020e */
[----:B------:R-:W-:Y:S01]  /*04e0*/  LOP3.LUT R15, R15, 0x17c, RZ, 0xc0, !PT ;  /* 0x0000017c0f0f7812 */ /* 0x000fe200078ec0ff */
[----:B------:R-:W-:Y:S01]  /*04f0*/  VIADD R16, R16, UR4 ;  /* 0x0000000410107c36 */ /* 0x000fe20008000000 */
[----:B------:R-:W-:Y:S02]  /*0500*/  LOP3.LUT R17, R17, 0x1fc, RZ, 0xc0, !PT ;  /* 0x000001fc11117812 */ /* 0x000fe400078ec0ff */
[----:B------:R-:W-:Y:S01]  /*0510*/  ISETP.GE.AND P3, PT, R8, 0x40, PT ;  /* 0x000000400800780c */ /* 0x000fe20003f66270 */
[----:B------:R-:W-:Y:S01]  /*0520*/  VIADD R18, R15, UR4 ;  /* 0x000000040f127c36 */ /* 0x000fe20008000000 */
[----:B------:R-:W1:Y:S01]  /*0530*/  LDS R14, [R14] ;  /* 0x000000000e0e7984 */ /* 0x000e620000000800 */
[----:B------:R-:W-:Y:S01]  /*0540*/  IMAD R16, R13, 0x4, R16 ;  /* 0x000000040d107824 */ /* 0x000fe200078e0210 */
[----:B------:R-:W-:Y:S01]  /*0550*/  SHF.R.U32.HI R21, RZ, 0x3, R8 ;  /* 0x00000003ff157819 */ /* 0x000fe20000011608 */
[----:B------:R-:W-:Y:S01]  /*0560*/  VIADD R20, R17, UR4 ;  /* 0x0000000411147c36 */ /* 0x000fe20008000000 */
[----:B------:R-:W-:Y:S01]  /*0570*/  LOP3.LUT R4, R4, 0x70, RZ, 0xc0, !PT ;  /* 0x0000007004047812 */ /* 0x000fe200078ec0ff */
[----:B------:R-:W-:-:S02]  /*0580*/  IMAD R18, R13, 0x4, R18 ;  /* 0x000000040d127824 */ /* 0x000fc400078e0212 */
[----:B------:R-:W2:Y:S01]  /*0590*/  LDS R16, [R16+0x400] ;  /* 0x0004000010107984 */ /* 0x000ea20000000800 */
[----:B------:R-:W-:-:S03]  /*05a0*/  IMAD R20, R13, 0x4, R20 ;  /* 0x000000040d147824 */ /* 0x000fc600078e0214 */
[----:B------:R-:W3:Y:S04]  /*05b0*/  LDS R18, [R18+0x800] ;  /* 0x0008000012127984 */ /* 0x000ee80000000800 */
[----:B------:R-:W1:Y:S01]  /*05c0*/  LDS R20, [R20+0xc00] ;  /* 0x000c000014147984 */ /* 0x000e620000000800 */
[----:B------:R-:W-:Y:S01]  /*05d0*/  BAR.SYNC.DEFER_BLOCKING 0x0 ;  /* 0x0000000000007b1d */ /* 0x000fe20000010000 */
[----:B----4-:R-:W-:Y:S02]  /*05e0*/  SEL R13, R6, RZ, !P2 ;  /* 0x000000ff060d7207 */ /* 0x010fe40005000000 */
[----:B-----5:R-:W-:Y:S02]  /*05f0*/  SEL R5, R5, RZ, !P2 ;  /* 0x000000ff05057207 */ /* 0x020fe40005000000 */
[----:B------:R-:W-:Y:S01]  /*0600*/  SEL R15, R12, RZ, !P2 ;  /* 0x000000ff0c0f7207 */ /* 0x000fe20005000000 */
[----:B-1----:R-:W-:-:S02]  /*0610*/  FADD R12, R14, R13 ;  /* 0x0000000d0e0c7221 */ /* 0x002fc40000000000 */
[----:B--2---:R-:W-:Y:S01]  /*0620*/  FADD R13, R16, R5 ;  /* 0x00000005100d7221 */ /* 0x004fe20000000000 */
[----:B------:R-:W-:Y:S01]  /*0630*/  SEL R7, R7, RZ, !P2 ;  /* 0x000000ff07077207 */ /* 0x000fe20005000000 */
[----:B---3--:R-:W-:Y:S02]  /*0640*/  FADD R14, R18, R15 ;  /* 0x0000000f120e7221 */ /* 0x008fe40000000000 */
[----:B------:R-:W-:Y:S01]  /*0650*/  FADD R5, R12, R13 ;  /* 0x0000000d0c057221 */ /* 0x000fe20000000000 */
[----:B------:R-:W-:Y:S01]  /*0660*/  SHF.R.U32.HI R15, RZ, 0x3, R8 ;  /* 0x00000003ff0f7819 */ /* 0x000fe20000011608 */
[----:B------:R-:W-:Y:S02]  /*0670*/  FADD R16, R20, R7 ;  /* 0x0000000714107221 */ /* 0x000fe40000000000 */
[----:B------:R-:W-:Y:S01]  /*0680*/  FADD R5, R14, R5 ;  /* 0x000000050e057221 */ /* 0x000fe20000000000 */
[----:B------:R-:W-:Y:S02]  /*0690*/  LOP3.LUT R7, R8, 0x7, RZ, 0xc0, !PT ;  /* 0x0000000708077812 */ /* 0x000fe400078ec0ff */
[----:B------:R-:W-:Y:S01]  /*06a0*/  LOP3.LUT R15, R15, 0x1c, RZ, 0xc0, !PT ;  /* 0x0000001c0f0f7812 */ /* 0x000fe200078ec0ff */
[----:B------:R-:W-:Y:S01]  /*06b0*/  FADD R5, R16, R5 ;  /* 0x0000000510057221 */ /* 0x000fe20000000000 */
[----:B------:R-:W-:-:S04]  /*06c0*/  ISETP.NE.AND P0, PT, R7, RZ, PT ;  /* 0x000000ff0700720c */ /* 0x000fc80003f05270 */
[----:B------:R-:W-:Y:S02]  /*06d0*/  FSEL R17, R5, RZ, !P2 ;  /* 0x000000ff05117208 */ /* 0x000fe40005000000 */
[C---:B------:R-:W-:Y:S02]  /*06e0*/  LOP3.LUT R5, R8.reuse, 0x1f, RZ, 0xc0, !PT ;  /* 0x0000001f08057812 */ /* 0x040fe400078ec0ff */
[----:B------:R-:W-:Y:S01]  /*06f0*/  ISETP.LT.AND P0, PT, R8, 0x40, !P0 ;  /* 0x000000400800780c */ /* 0x000fe20004701270 */
[----:B------:R-:W1:Y:S01]  /*0700*/  SHFL.BFLY PT, R6, R17, 0x10, 0x1f ;  /* 0x0e001f0011067f89 */ /* 0x000e6200000e0000 */
[----:B------:R-:W-:Y:S01]  /*0710*/  ISETP.GE.U32.AND P4, PT, R5, 0x8, PT ;  /* 0x000000080500780c */ /* 0x000fe20003f86070 */
[----:B-1----:R-:W-:Y:S01]  /*0720*/  FADD R18, R17, R6 ;  /* 0x0000000611127221 */ /* 0x002fe20000000000 */
[----:B------:R-:W-:-:S04]  /*0730*/  IMAD.SHL.U32 R6, R7, 0x20, RZ ;  /* 0x0000002007067824 */ /* 0x000fc800078e00ff */
[----:B------:R-:W1:Y:S01]  /*0740*/  SHFL.BFLY PT, R19, R18, 0x8, 0x1f ;  /* 0x0d001f0012137f89 */ /* 0x000e6200000e0000 */
[----:B------:R-:W-:Y:S01]  /*0750*/  LOP3.LUT R5, R6, R15, RZ, 0xfc, !PT ;  /* 0x0000000f06057212 */ /* 0x000fe200078efcff */
[----:B-1----:R-:W-:-:S05]  /*0760*/  FADD R22, R18, R19 ;  /* 0x0000001312167221 */ /* 0x002fca0000000000 */
[----:B------:R-:W-:Y:S01]  /*0770*/  @!P4 STS [R5+UR4], R22 ;  /* 0x000000160500c988 */ /* 0x000fe20008000804 */
[----:B------:R-:W-:Y:S06]  /*0780*/  BAR.SYNC.DEFER_BLOCKING 0x0 ;  /* 0x0000000000007b1d */ /* 0x000fec0000010000 */
[----:B------:R-:W1:Y:S04]  /*0790*/  @!P3 LDS R11, [R9+UR4] ;  /* 0x00000004090bb984 */ /* 0x000e680008000800 */
[----:B-1----:R-:W1:Y:S02]  /*07a0*/  SHFL.BFLY PT, R18, R11, 0x4, 0x1f ;  /* 0x0c801f000b127f89 */ /* 0x002e6400000e0000 */
[----:B-1----:R-:W-:-:S05]  /*07b0*/  FADD R18, R11, R18 ;  /* 0x000000120b127221 */ /* 0x002fca0000000000 */
[----:B------:R-:W1:Y:S02]  /*07c0*/  SHFL.BFLY PT, R17, R18, 0x2, 0x1f ;  /* 0x0c401f0012117f89 */ /* 0x000e6400000e0000 */
[----:B-1----:R-:W-:-:S05]  /*07d0*/  FADD R17, R18, R17 ;  /* 0x0000001112117221 */ /* 0x002fca0000000000 */
[----:B------:R-:W1:Y:S02]  /*07e0*/  SHFL.BFLY PT, R20, R17, 0x1, 0x1f ;  /* 0x0c201f0011147f89 */ /* 0x000e6400000e0000 */
[----:B-1----:R-:W-:-:S05]  /*07f0*/  FADD R20, R17, R20 ;  /* 0x0000001411147221 */ /* 0x002fca0000000000 */
[----:B------:R-:W-:Y:S01]  /*0800*/  @P0 STS [R9+UR4], R20 ;  /* 0x0000001409000988 */ /* 0x000fe20008000804 */
[----:B------:R-:W-:Y:S06]  /*0810*/  BAR.SYNC.DEFER_BLOCKING 0x0 ;  /* 0x0000000000007b1d */ /* 0x000fec0000010000 */
[----:B------:R-:W1:Y:S02]  /*0820*/  LDS R7, [R6+UR4] ;  /* 0x0000000406077984 */ /* 0x000e640008000800 */
[----:B-1----:R-:W-:-:S04]  /*0830*/  FMUL R11, R7, 0.0078125 ;  /* 0x3c000000070b7820 */ /* 0x002fc80000400000 */
[--C-:B------:R-:W-:Y:S01]  /*0840*/  FADD R19, R13, -R11.reuse ;  /* 0x8000000b0d137221 */ /* 0x100fe20000000000 */
[--C-:B------:R-:W-:Y:S01]  /*0850*/  FADD R7, R12, -R11.reuse ;  /* 0x8000000b0c077221 */ /* 0x100fe20000000000 */
[----:B------:R-:W-:Y:S02]  /*0860*/  FADD R17, R14, -R11 ;  /* 0x8000000b0e117221 */ /* 0x000fe40000000000 */
[----:B------:R-:W-:-:S04]  /*0870*/  FMUL R18, R19, R19 ;  /* 0x0000001313127220 */ /* 0x000fc80000400000 */
[----:B------:R-:W-:Y:S01]  /*0880*/  FFMA R18, R7, R7, R18 ;  /* 0x0000000707127223 */ /* 0x000fe20000000012 */
[----:B------:R-:W-:-:S03]  /*0890*/  FADD R7, R16, -R11 ;  /* 0x8000000b10077221 */ /* 0x000fc60000000000 */
[----:B------:R-:W-:-:S04]  /*08a0*/  FFMA R18, R17, R17, R18 ;  /* 0x0000001111127223 */ /* 0x000fc80000000012 */
[----:B------:R-:W-:-:S05]  /*08b0*/  FFMA R18, R7, R7, R18 ;  /* 0x0000000707127223 */ /* 0x000fca0000000012 */
[----:B------:R-:W-:-:S05]  /*08c0*/  FSEL R18, R18, RZ, !P2 ;  /* 0x000000ff12127208 */ /* 0x000fca0005000000 */
[----:B------:R-:W1:Y:S02]  /*08d0*/  SHFL.BFLY PT, R7, R18, 0x10, 0x1f ;  /* 0x0e001f0012077f89 */ /* 0x000e6400000e0000 */
[----:B-1----:R-:W-:-:S05]  /*08e0*/  FADD R7, R18, R7 ;  /* 0x0000000712077221 */ /* 0x002fca0000000000 */
[----:B------:R-:W1:Y:S02]  /*08f0*/  SHFL.BFLY PT, R20, R7, 0x8, 0x1f ;  /* 0x0d001f0007147f89 */ /* 0x000e6400000e0000 */
[----:B-1----:R-:W-:Y:S01]  /*0900*/  FADD R22, R7, R20 ;  /* 0x0000001407167221 */ /* 0x002fe20000000000 */
[----:B------:R-:W-:Y:S01]  /*0910*/  BAR.SYNC.DEFER_BLOCKING 0x0 ;  /* 0x0000000000007b1d */ /* 0x000fe20000010000 */
[----:B------:R-:W-:-:S05]  /*0920*/  IMAD.SHL.U32 R7, R8, 0x80, RZ ;  /* 0x0000008008077824 */ /* 0x000fca00078e00ff */
[----:B------:R-:W-:Y:S01]  /*0930*/  LOP3.LUT R7, R7, 0x380, RZ, 0xc0, !PT ;  /* 0x0000038007077812 */ /* 0x000fe200078ec0ff */
[----:B------:R1:W-:Y:S01]  /*0940*/  @!P4 STS [R5+UR4], R22 ;  /* 0x000000160500c988 */ /* 0x0003e20008000804 */
[----:B------:R-:W-:Y:S01]  /*0950*/  BAR.SYNC.DEFER_BLOCKING 0x0 ;  /* 0x0000000000007b1d */ /* 0x000fe20000010000 */
[----:B-1----:R-:W-:Y:S01]  /*0960*/  SGXT.U32 R22, R21, 0x5 ;  /* 0x000000051516781a */ /* 0x002fe20000000000 */
[----:B------:R-:W-:Y:S01]  /*0970*/  IMAD.SHL.U32 R5, R8, 0x10, RZ ;  /* 0x0000001008057824 */ /* 0x000fe200078e00ff */
[----:B------:R-:W-:Y:S02]  /*0980*/  SHF.R.U32.HI R8, RZ, 0x3, R8 ;  /* 0x00000003ff087819 */ /* 0x000fe40000011608 */
[----:B------:R-:W-:Y:S02]  /*0990*/  LOP3.LUT R22, R22, R7, RZ, 0xfc, !PT ;  /* 0x0000000716167212 */ /* 0x000fe400078efcff */
[----:B------:R-:W-:Y:S02]  /*09a0*/  LEA.HI R7, R7, UR4, RZ, 0x1d ;  /* 0x0000000407077c11 */ /* 0x000fe4000f8fe8ff */
[----:B------:R-:W-:-:S02]  /*09b0*/  LOP3.LUT R5, R5, 0xff0, RZ, 0xc0, !PT ;  /* 0x00000ff005057812 */ /* 0x000fc400078ec0ff */
[----:B------:R-:W-:Y:S02]  /*09c0*/  SGXT.U32 R8, R8, 0x2 ;  /* 0x000000020808781a */ /* 0x000fe40000000000 */
[----:B------:R-:W-:Y:S01]  /*09d0*/  IADD3 R4, R5, UR4, R4 ;  /* 0x0000000405047c10 */ /* 0x000fe2000fffe004 */
[----:B------:R-:W1:Y:S04]  /*09e0*/  @!P3 LDS R10, [R9+UR4] ;  /* 0x00000004090ab984 */ /* 0x000e680008000800 */
[----:B-1----:R-:W1:Y:S02]  /*09f0*/  SHFL.BFLY PT, R17, R10, 0x4, 0x1f ;  /* 0x0c801f000a117f89 */ /* 0x002e6400000e0000 */
[----:B-1----:R-:W-:-:S05]  /*0a00*/  FADD R17, R10, R17 ;  /* 0x000000110a117221 */ /* 0x002fca0000000000 */
[----:B------:R-:W1:Y:S02]  /*0a10*/  SHFL.BFLY PT, R20, R17, 0x2, 0x1f ;  /* 0x0c401f0011147f89 */ /* 0x000e6400000e0000 */
[----:B-1----:R-:W-:Y:S01]  /*0a20*/  FADD R20, R17, R20 ;  /* 0x0000001411147221 */ /* 0x002fe20000000000 */
[----:B------:R-:W-:-:S04]  /*0a30*/  IMAD R17, R22, 0x4, R7 ;  /* 0x0000000416117824 */ /* 0x000fc800078e0207 */
[----:B------:R-:W1:Y:S02]  /*0a40*/  SHFL.BFLY PT, R19, R20, 0x1, 0x1f ;  /* 0x0c201f0014137f89 */ /* 0x000e6400000e0000 */
[----:B-1----:R-:W-:Y:S02]  /*0a50*/  FADD R18, R20, R19 ;  /* 0x0000001314127221 */ /* 0x002fe40000000000 */
[----:B------:R-:W1:Y:S03]  /*0a60*/  LDC.64 R20, c[0x0][0x218] ;  /* 0x00008600ff147b82 */ /* 0x000e660000000a00 */
[----:B------:R2:W-:Y:S05]  /*0a70*/  @P0 STS [R9+UR4], R18 ;  /* 0x0000001209000988 */ /* 0x0005ea0008000804 */
[----:B------:R-:W-:Y:S01]  /*0a80*/  BAR.SYNC.DEFER_BLOCKING 0x0 ;  /* 0x0000000000007b1d */ /* 0x000fe20000010000 */
[----:B------:R-:W-:-:S04]  /*0a90*/  LOP3.LUT P0, RZ, R15, R8, RZ, 0xfc, !PT ;  /* 0x000000080fff7212 */ /* 0x000fc8000780fcff */
[C---:B------:R-:W-:Y:S01]  /*0aa0*/  ISETP.LT.AND P0, PT, R0.reuse, 0x80, !P0 ;  /* 0x000000800000780c */ /* 0x040fe20004701270 */
[----:B--2---:R-:W-:Y:S02]  /*0ab0*/  IMAD.MOV.U32 R9, RZ, RZ, 0x3c000000 ;  /* 0x3c000000ff097424 */ /* 0x004fe400078e00ff */
[----:B------:R-:W2:Y:S01]  /*0ac0*/  LDC.64 R18, c[0x0][0x228] ;  /* 0x00008a00ff127b82 */ /* 0x000ea20000000a00 */
[C---:B-1----:R-:W-:Y:S01]  /*0ad0*/  IMAD.WIDE R20, R0.reuse, 0x4, R20 ;  /* 0x0000000400147825 */ /* 0x042fe200078e0214 */
[----:B------:R-:W1:Y:S06]  /*0ae0*/  LDS R10, [R6+UR4] ;  /* 0x00000004060a7984 */ /* 0x000e6c0008000800 */
[----:B------:R-:W-:Y:S01]  /*0af0*/  BAR.SYNC.DEFER_BLOCKING 0x0 ;  /* 0x0000000000007b1d */ /* 0x000fe20000010000 */
[----:B--2---:R-:W-:-:S05]  /*0b00*/  IMAD.WIDE R18, R0, 0x4, R18 ;  /* 0x0000000400127825 */ /* 0x004fca00078e0212 */
[----:B------:R-:W-:Y:S04]  /*0b10*/  STS [R17], R12 ;  /* 0x0000000c11007388 */ /* 0x000fe80000000800 */
[----:B------:R-:W-:Y:S04]  /*0b20*/  STS [R17+0x80], R13 ;  /* 0x0000800d11007388 */ /* 0x000fe80000000800 */
[----:B------:R-:W-:Y:S04]  /*0b30*/  STS [R17+0x100], R14 ;  /* 0x0001000e11007388 */ /* 0x000fe80000000800 */
[----:B------:R-:W-:Y:S01]  /*0b40*/  STS [R17+0x180], R16 ;  /* 0x0001801011007388 */ /* 0x000fe20000000800 */
[----:B-1----:R-:W-:Y:S01]  /*0b50*/  FFMA R10, R10, R9, 9.9999997473787516356e-06 ;  /* 0x3727c5ac0a0a7423 */ /* 0x002fe20000000009 */
[----:B------:R-:W-:Y:S06]  /*0b60*/  BAR.SYNC.DEFER_BLOCKING 0x0 ;  /* 0x0000000000007b1d */ /* 0x000fec0000010000 */
[----:B------:R-:W1:Y:S01]  /*0b70*/  MUFU.RSQ R9, R10 ;  /* 0x0000000a00097308 */ /* 0x000e620000001400 */
[----:B------:R-:W2:Y:S04]  /*0b80*/  LDS.128 R4, [R4] ;  /* 0x0000000004047984 */ /* 0x000ea80000000c00 */
[----:B--2---:R2:W-:Y:S01]  /*0b90*/  @!P1 STG.E.128 desc[UR6][R2.64], R4 ;  /* 0x0000000402009986 */ /* 0x0045e2000c101d06 */
[----:B------:R-:W-:Y:S06]  /*0ba0*/  BAR.SYNC.DEFER_BLOCKING 0x0 ;  /* 0x0000000000007b1d */ /* 0x000fec0000010000 */
[----:B-1----:R2:W-:Y:S01]  /*0bb0*/  @P0 STG.E desc[UR6][R20.64], R9 ;  /* 0x0000000914000986 */ /* 0x0025e2000c101906 */
[----:B------:R-:W-:Y:S05]  /*0bc0*/  @!P0 EXIT ;  /* 0x000000000000894d */ /* 0x000fea0003800000 */
[----:B------:R-:W-:Y:S01]  /*0bd0*/  STG.E desc[UR6][R18.64], R11 ;  /* 0x0000000b12007986 */ /* 0x000fe2000c101906 */
[----:B------:R-:W-:Y:S05]  /*0be0*/  EXIT ;  /* 0x000000000000794d */ /* 0x000fea0003800000 */
.L_x_0:
[----:B------:R-:W-:-:S00]  /*0bf0*/  BRA `(.L_x_0) ;  /* 0xfffffffc00fc7947 */ /* 0x000fc0000383ffff */
[----:B------:R-:W-:-:S00]  /*0c00*/  NOP ;  /* 0x0000000000007918 */ /* 0x000fc00000000000 */
[----:B------:R-:W-:-:S00]  /*0c10*/  NOP ;  /* 0x0000000000007918 */ /* 0x000fc00000000000 */
[----:B------:R-:W-:-:S00]  /*0c20*/  NOP ;  /* 0x0000000000007918 */ /* 0x000fc00000000000 */
[----:B------:R-:W-:-:S00]  /*0c30*/  NOP ;  /* 0x0000000000007918 */ /* 0x000fc00000000000 */
[----:B------:R-:W-:-:S00]  /*0c40*/  NOP ;  /* 0x0000000000007918 */ /* 0x000fc00000000000 */
[----:B------:R-:W-:-:S00]  /*0c50*/  NOP ;  /* 0x0000000000007918 */ /* 0x000fc00000000000 */
[----:B------:R-:W-:-:S00]  /*0c60*/  NOP ;  /* 0x0000000000007918 */ /* 0x000fc00000000000 */
[----:B------:R-:W-:-:S00]  /*0c70*/  NOP ;  /* 0x0000000000007918 */ /* 0x000fc00000000000 */
.L_x_1:


//--------------------- .nv.global.init           --------------------------
	.section	.nv.global.init,"aw",@progbits
.nv.global.init:
	.type		_$_str,@object
	.size		_$_str,(.L_0 - _$_str)
_$_str:
        /*0000*/ 	.byte	0x5f, 0x5f, 0x43, 0x55, 0x44, 0x41, 0x5f, 0x46, 0x54, 0x5a, 0x00
.L_0:


//--------------------- .nv.shared.triton_per_fused_convolution_native_group_norm_22 --------------------------
	.section	.nv.shared.triton_per_fused_convolution_native_group_norm_22,"aw",@nobits
	.sectionflags	@""
	.align	16
	.zero		1024


//--------------------- .nv.constant0.triton_per_fused_convolution_native_group_norm_22 --------------------------
	.section	.nv.constant0.triton_per_fused_convolution_native_group_norm_22,"a",@progbits
	.sectionflags	@""
	.align	4
.nv.constant0.triton_per_fused_convolution_native_group_norm_22:
	.zero		568
